	.headerflags	@"EF_CUDA_TEXMODE_UNIFIED EF_CUDA_64BIT_ADDRESS EF_CUDA_ACCELERATORS EF_CUDA_SM90 EF_CUDA_VIRTUAL_SM(EF_CUDA_SM90)"
	.elftype	@"ET_EXEC"


//--------------------- .nv.info                  --------------------------
	.section	.nv.info,"",@"SHT_CUDA_INFO"
	.align	4


	//----- nvinfo : EIATTR_REGCOUNT
	.align		4
        /*0000*/ 	.byte	0x04, 0x2f
        /*0002*/ 	.short	(.L_1 - .L_0)
	.align		4
.L_0:
        /*0004*/ 	.word	index@(triton_poi_fused__unsafe_index_add_convolution_7)
        /*0008*/ 	.word	0x00000018


	//----- nvinfo : EIATTR_MIN_STACK_SIZE
	.align		4
.L_1:
        /*000c*/ 	.byte	0x04, 0x12
        /*000e*/ 	.short	(.L_3 - .L_2)
	.align		4
.L_2:
        /*0010*/ 	.word	index@(triton_poi_fused__unsafe_index_add_convolution_7)
        /*0014*/ 	.word	0x00000000


	//----- nvinfo : EIATTR_FRAME_SIZE
	.align		4
.L_3:
        /*0018*/ 	.byte	0x04, 0x11
        /*001a*/ 	.short	(.L_5 - .L_4)
	.align		4
.L_4:
        /*001c*/ 	.word	index@(triton_poi_fused__unsafe_index_add_convolution_7)
        /*0020*/ 	.word	0x00000000


	//----- nvinfo : EIATTR_MIN_STACK_SIZE
	.align		4
.L_5:
        /*0024*/ 	.byte	0x04, 0x12
        /*0026*/ 	.short	(.L_7 - .L_6)
	.align		4
.L_6:
        /*0028*/ 	.word	index@(triton_poi_fused__unsafe_index_add_convolution_7)
        /*002c*/ 	.word	0x00000000
.L_7:


//--------------------- .nv.info.triton_poi_fused__unsafe_index_add_convolution_7 --------------------------
	.section	.nv.info.triton_poi_fused__unsafe_index_add_convolution_7,"",@"SHT_CUDA_INFO"
	.sectionflags	@""
	.align	4


	//----- nvinfo : EIATTR_CUDA_API_VERSION
	.align		4
        /*0000*/ 	.byte	0x04, 0x37
        /*0002*/ 	.short	(.L_9 - .L_8)
.L_8:
        /*0004*/ 	.word	0x0000007c


	//----- nvinfo : EIATTR_KPARAM_INFO
	.align		4
.L_9:
        /*0008*/ 	.byte	0x04, 0x17
        /*000a*/ 	.short	(.L_11 - .L_10)
.L_10:
        /*000c*/ 	.word	0x00000000
        /*0010*/ 	.short	0x0009
        /*0012*/ 	.short	0x0048
        /*0014*/ 	.byte	0x00, 0xf0, 0x11, 0x00


	//----- nvinfo : EIATTR_KPARAM_INFO
	.align		4
.L_11:
        /*0018*/ 	.byte	0x04, 0x17
        /*001a*/ 	.short	(.L_13 - .L_12)
.L_12:
        /*001c*/ 	.word	0x00000000
        /*0020*/ 	.short	0x0008
        /*0022*/ 	.short	0x0040
        /*0024*/ 	.byte	0x00, 0xf4, 0x21, 0x00


	//----- nvinfo : EIATTR_KPARAM_INFO
	.align		4
.L_13:
        /*0028*/ 	.byte	0x04, 0x17
        /*002a*/ 	.short	(.L_15 - .L_14)
.L_14:
        /*002c*/ 	.word	0x00000000
        /*0030*/ 	.short	0x0007
        /*0032*/ 	.short	0x0038
        /*0034*/ 	.byte	0x00, 0xf4, 0x21, 0x00


	//----- nvinfo : EIATTR_KPARAM_INFO
	.align		4
.L_15:
        /*0038*/ 	.byte	0x04, 0x17
        /*003a*/ 	.short	(.L_17 - .L_16)
.L_16:
        /*003c*/ 	.word	0x00000000
        /*0040*/ 	.short	0x0006
        /*0042*/ 	.short	0x0030
        /*0044*/ 	.byte	0x00, 0xf4, 0x21, 0x00


	//----- nvinfo : EIATTR_KPARAM_INFO
	.align		4
.L_17:
        /*0048*/ 	.byte	0x04, 0x17
        /*004a*/ 	.short	(.L_19 - .L_18)
.L_18:
        /*004c*/ 	.word	0x00000000
        /*0050*/ 	.short	0x0005
        /*0052*/ 	.short	0x0028
        /*0054*/ 	.byte	0x00, 0xf4, 0x21, 0x00


	//----- nvinfo : EIATTR_KPARAM_INFO
	.align		4
.L_19:
        /*0058*/ 	.byte	0x04, 0x17
        /*005a*/ 	.short	(.L_21 - .L_20)
.L_20:
        /*005c*/ 	.word	0x00000000
        /*0060*/ 	.short	0x0004
        /*0062*/ 	.short	0x0020
        /*0064*/ 	.byte	0x00, 0xf4, 0x21, 0x00


	//----- nvinfo : EIATTR_KPARAM_INFO
	.align		4
.L_21:
        /*0068*/ 	.byte	0x04, 0x17
        /*006a*/ 	.short	(.L_23 - .L_22)
.L_22:
        /*006c*/ 	.word	0x00000000
        /*0070*/ 	.short	0x0003
        /*0072*/ 	.short	0x0018
        /*0074*/ 	.byte	0x00, 0xf4, 0x21, 0x00


	//----- nvinfo : EIATTR_KPARAM_INFO
	.align		4
.L_23:
        /*0078*/ 	.byte	0x04, 0x17
        /*007a*/ 	.short	(.L_25 - .L_24)
.L_24:
        /*007c*/ 	.word	0x00000000
        /*0080*/ 	.short	0x0002
        /*0082*/ 	.short	0x0010
        /*0084*/ 	.byte	0x00, 0xf4, 0x21, 0x00


	//----- nvinfo : EIATTR_KPARAM_INFO
	.align		4
.L_25:
        /*0088*/ 	.byte	0x04, 0x17
        /*008a*/ 	.short	(.L_27 - .L_26)
.L_26:
        /*008c*/ 	.word	0x00000000
        /*0090*/ 	.short	0x0001
        /*0092*/ 	.short	0x0008
        /*0094*/ 	.byte	0x00, 0xf4, 0x21, 0x00


	//----- nvinfo : EIATTR_KPARAM_INFO
	.align		4
.L_27:
        /*0098*/ 	.byte	0x04, 0x17
        /*009a*/ 	.short	(.L_29 - .L_28)
.L_28:
        /*009c*/ 	.word	0x00000000
        /*00a0*/ 	.short	0x0000
        /*00a2*/ 	.short	0x0000
        /*00a4*/ 	.byte	0x00, 0xf4, 0x21, 0x00


	//----- nvinfo : EIATTR_SPARSE_MMA_MASK
	.align		4
.L_29:
        /*00a8*/ 	.byte	0x03, 0x50
        /*00aa*/ 	.short	0x0000


	//----- nvinfo : EIATTR_MAXREG_COUNT
	.align		4
        /*00ac*/ 	.byte	0x03, 0x1b
        /*00ae*/ 	.short	0x00ff


	//----- nvinfo : EIATTR_EXIT_INSTR_OFFSETS
	.align		4
        /*00b0*/ 	.byte	0x04, 0x1c
        /*00b2*/ 	.short	(.L_31 - .L_30)


	//   ....[0]....
.L_30:
        /*00b4*/ 	.word	0x00000530


	//   ....[1]....
        /*00b8*/ 	.word	0x00000550


	//----- nvinfo : EIATTR_REQNTID
	.align		4
.L_31:
        /*00bc*/ 	.byte	0x04, 0x10
        /*00be*/ 	.short	(.L_33 - .L_32)
.L_32:
        /*00c0*/ 	.word	0x00000080
        /*00c4*/ 	.word	0x00000001
        /*00c8*/ 	.word	0x00000001


	//----- nvinfo : EIATTR_CBANK_PARAM_SIZE
	.align		4
.L_33:
        /*00cc*/ 	.byte	0x03, 0x19
        /*00ce*/ 	.short	0x004c


	//----- nvinfo : EIATTR_PARAM_CBANK
	.align		4
        /*00d0*/ 	.byte	0x04, 0x0a
        /*00d2*/ 	.short	(.L_35 - .L_34)
	.align		4
.L_34:
        /*00d4*/ 	.word	index@(.nv.constant0.triton_poi_fused__unsafe_index_add_convolution_7)
        /*00d8*/ 	.short	0x0210
        /*00da*/ 	.short	0x004c


	//----- nvinfo : EIATTR_SW_WAR
	.align		4
.L_35:
        /*00dc*/ 	.byte	0x04, 0x36
        /*00de*/ 	.short	(.L_37 - .L_36)
.L_36:
        /*00e0*/ 	.word	0x00000008
.L_37:


//--------------------- .nv.callgraph             --------------------------
	.section	.nv.callgraph,"",@"SHT_CUDA_CALLGRAPH"
	.align	4
	.sectionentsize	8
	.align		4
        /*0000*/ 	.word	0x00000000
	.align		4
        /*0004*/ 	.word	0xffffffff
	.align		4
        /*0008*/ 	.word	0x00000000
	.align		4
        /*000c*/ 	.word	0xfffffffe
	.align		4
        /*0010*/ 	.word	0x00000000
	.align		4
        /*0014*/ 	.word	0xfffffffd
	.align		4
        /*0018*/ 	.word	0x00000000
	.align		4
        /*001c*/ 	.word	0xfffffffc


//--------------------- .text.triton_poi_fused__unsafe_index_add_convolution_7 --------------------------
	.section	.text.triton_poi_fused__unsafe_index_add_convolution_7,"ax",@progbits
	.align	128
        .global         triton_poi_fused__unsafe_index_add_convolution_7
        .type           triton_poi_fused__unsafe_index_add_convolution_7,@function
        .size           triton_poi_fused__unsafe_index_add_convolution_7,(.L_x_1 - triton_poi_fused__unsafe_index_add_convolution_7)
        .other          triton_poi_fused__unsafe_index_add_convolution_7,@"STO_CUDA_ENTRY STV_DEFAULT"
triton_poi_fused__unsafe_index_add_convolution_7:
.text.triton_poi_fused__unsafe_index_add_convolution_7:
[----:B------:R-:W0:Y:S01]  /*0000*/  LDC R1, c[0x0][0x28] ;  /* 0x00000a00ff017b82 */ /* 0x000e220000000800 */
[----:B------:R-:W1:Y:S07]  /*0010*/  S2R R5, SR_TID.X ;  /* 0x0000000000057919 */ /* 0x000e6e0000002100 */
[----:B------:R-:W2:Y:S01]  /*0020*/  LDC.64 R14, c[0x0][0x228] ;  /* 0x00008a00ff0e7b82 */ /* 0x000ea20000000a00 */
[----:B------:R-:W-:Y:S01]  /*0030*/  CS2R R6, SRZ ;  /* 0x0000000000067805 */ /* 0x000fe2000001ff00 */
[----:B------:R-:W-:Y:S01]  /*0040*/  ULDC.64 UR4, c[0x0][0x208] ;  /* 0x0000820000047ab9 */ /* 0x000fe20000000a00 */
[----:B------:R-:W3:Y:S01]  /*0050*/  S2R R4, SR_CTAID.X ;  /* 0x0000000000047919 */ /* 0x000ee20000002500 */
[----:B------:R-:W-:Y:S01]  /*0060*/  ULDC.64 UR6, c[0x0][0x230] ;  /* 0x00008c0000067ab9 */ /* 0x000fe20000000a00 */
[----:B------:R-:W-:-:S03]  /*0070*/  ULDC.64 UR8, c[0x0][0x250] ;  /* 0x0000940000087ab9 */ /* 0x000fc60000000a00 */
[----:B------:R-:W4:Y:S08]  /*0080*/  LDC.64 R12, c[0x0][0x218] ;  /* 0x00008600ff0c7b82 */ /* 0x000f300000000a00 */
[----:B------:R-:W5:Y:S08]  /*0090*/  LDC.64 R8, c[0x0][0x248] ;  /* 0x00009200ff087b82 */ /* 0x000f700000000a00 */
[----:B------:R-:W4:Y:S01]  /*00a0*/  LDC.64 R10, c[0x0][0x238] ;  /* 0x00008e00ff0a7b82 */ /* 0x000f220000000a00 */
[----:B-1----:R-:W-:-:S05]  /*00b0*/  LOP3.LUT R5, R5, 0x7f, RZ, 0xc0, !PT ;  /* 0x0000007f05057812 */ /* 0x002fca00078ec0ff */
[----:B---3--:R-:W-:-:S05]  /*00c0*/  IMAD R5, R4, 0x80, R5 ;  /* 0x0000008004057824 */ /* 0x008fca00078e0205 */
[----:B------:R-:W-:Y:S02]  /*00d0*/  SHF.R.S32.HI R0, RZ, 0x1f, R5 ;  /* 0x0000001fff007819 */ /* 0x000fe40000011405 */
[----:B------:R-:W-:Y:S02]  /*00e0*/  ISETP.GE.AND P0, PT, R5, 0x100, PT ;  /* 0x000001000500780c */ /* 0x000fe40003f06270 */
[----:B------:R-:W-:-:S04]  /*00f0*/  LEA.HI R0, R0, R5, RZ, 0x2 ;  /* 0x0000000500007211 */ /* 0x000fc800078f10ff */
[----:B------:R-:W-:Y:S02]  /*0100*/  SHF.R.S32.HI R2, RZ, 0x2, R0 ;  /* 0x00000002ff027819 */ /* 0x000fe40000011400 */
[----:B------:R-:W-:Y:S02]  /*0110*/  LOP3.LUT R0, R0, 0xfffffffc, RZ, 0xc0, !PT ;  /* 0xfffffffc00007812 */ /* 0x000fe400078ec0ff */
[----:B------:R-:W-:-:S03]  /*0120*/  LEA.HI R3, R2, R2, RZ, 0x2 ;  /* 0x0000000202037211 */ /* 0x000fc600078f10ff */
[----:B------:R-:W-:Y:S01]  /*0130*/  IMAD.IADD R17, R5, 0x1, -R0 ;  /* 0x0000000105117824 */ /* 0x000fe200078e0a00 */
[----:B------:R-:W-:-:S03]  /*0140*/  LOP3.LUT R3, R3, 0xfffffffc, RZ, 0xc0, !PT ;  /* 0xfffffffc03037812 */ /* 0x000fc600078ec0ff */
[----:B--2---:R-:W-:-:S04]  /*0150*/  IMAD.WIDE R16, R17, 0x8, R14 ;  /* 0x0000000811107825 */ /* 0x004fc800078e020e */
[----:B------:R-:W-:Y:S01]  /*0160*/  IMAD.IADD R3, R2, 0x1, -R3 ;  /* 0x0000000102037824 */ /* 0x000fe200078e0a03 */
[----:B------:R1:W2:Y:S03]  /*0170*/  @!P0 LDG.E.EL.64 R6, desc[UR4][R16.64] ;  /* 0x0000000410068981 */ /* 0x0002a6000c2e1b00 */
[----:B------:R-:W-:Y:S01]  /*0180*/  IMAD.WIDE R14, R3, 0x8, R14 ;  /* 0x00000008030e7825 */ /* 0x000fe200078e020e */
[----:B------:R-:W-:-:S06]  /*0190*/  CS2R R2, SRZ ;  /* 0x0000000000027805 */ /* 0x000fcc000001ff00 */
[----:B------:R3:W5:Y:S01]  /*01a0*/  @!P0 LDG.E.EL.64 R2, desc[UR4][R14.64] ;  /* 0x000000040e028981 */ /* 0x000762000c2e1b00 */
[----:B------:R-:W-:-:S04]  /*01b0*/  SHF.R.S32.HI R0, RZ, 0x18, R4 ;  /* 0x00000018ff007819 */ /* 0x000fc80000011404 */
[----:B------:R-:W-:-:S04]  /*01c0*/  SGXT R0, R0, 0x1 ;  /* 0x000000010000781a */ /* 0x000fc80000000200 */
[----:B------:R-:W-:-:S04]  /*01d0*/  LEA.HI R0, R0, R5, RZ, 0x4 ;  /* 0x0000000500007211 */ /* 0x000fc800078f20ff */
[----:B------:R-:W-:-:S04]  /*01e0*/  SHF.R.S32.HI R0, RZ, 0x4, R0 ;  /* 0x00000004ff007819 */ /* 0x000fc80000011400 */
[C---:B------:R-:W-:Y:S01]  /*01f0*/  LEA.HI R4, R0.reuse, R0, RZ, 0x2 ;  /* 0x0000000000047211 */ /* 0x040fe200078f10ff */
[----:B-1----:R-:W-:-:S03]  /*0200*/  IMAD.SHL.U32 R17, R0, 0x4, RZ ;  /* 0x0000000400117824 */ /* 0x002fc600078e00ff */
[----:B---3--:R-:W-:-:S05]  /*0210*/  LOP3.LUT R15, R4, 0xfffffffc, RZ, 0xc0, !PT ;  /* 0xfffffffc040f7812 */ /* 0x008fca00078ec0ff */
[----:B------:R-:W-:-:S04]  /*0220*/  IMAD.IADD R15, R0, 0x1, -R15 ;  /* 0x00000001000f7824 */ /* 0x000fc800078e0a0f */
[----:B----4-:R-:W-:-:S04]  /*0230*/  IMAD.WIDE R12, R15, 0x4, R12 ;  /* 0x000000040f0c7825 */ /* 0x010fc800078e020c */
[----:B0-----:R-:W-:Y:S01]  /*0240*/  IMAD.WIDE R10, R15, 0x4, R10 ;  /* 0x000000040f0a7825 */ /* 0x001fe200078e020a */
[----:B--2---:R-:W-:-:S04]  /*0250*/  SHF.R.U32.HI R18, RZ, 0x1e, R7 ;  /* 0x0000001eff127819 */ /* 0x004fc80000011607 */
[----:B------:R-:W-:Y:S02]  /*0260*/  LOP3.LUT R14, R18, 0x2, RZ, 0xc0, !PT ;  /* 0x00000002120e7812 */ /* 0x000fe400078ec0ff */
[----:B-----5:R-:W-:-:S04]  /*0270*/  SHF.R.U32.HI R19, RZ, 0x1e, R3 ;  /* 0x0000001eff137819 */ /* 0x020fc80000011603 */
[----:B------:R-:W-:Y:S02]  /*0280*/  LOP3.LUT R19, R19, 0x2, RZ, 0xc0, !PT ;  /* 0x0000000213137812 */ /* 0x000fe400078ec0ff */
[--C-:B------:R-:W-:Y:S02]  /*0290*/  IADD3 R4, P2, P3, R14, R6, R17.reuse ;  /* 0x000000060e047210 */ /* 0x100fe40007b5e011 */
[----:B------:R-:W-:Y:S02]  /*02a0*/  IADD3 R14, P1, R2, R19, RZ ;  /* 0x00000013020e7210 */ /* 0x000fe40007f3e0ff */
[----:B------:R-:W-:-:S03]  /*02b0*/  SHF.R.S32.HI R17, RZ, 0x1f, R17 ;  /* 0x0000001fff117819 */ /* 0x000fc60000011411 */
[----:B------:R-:W-:Y:S01]  /*02c0*/  IMAD.X R16, RZ, RZ, R3, P1 ;  /* 0x000000ffff107224 */ /* 0x000fe200008e0603 */
[----:B------:R-:W-:Y:S01]  /*02d0*/  IADD3.X R17, RZ, R7, R17, P2, P3 ;  /* 0x00000007ff117210 */ /* 0x000fe200017e6411 */
[----:B------:R-:W0:Y:S01]  /*02e0*/  LDC.64 R2, c[0x0][0x210] ;  /* 0x00008400ff027b82 */ /* 0x000e220000000a00 */
[----:B------:R-:W-:-:S07]  /*02f0*/  LEA R0, P1, R14, R4, 0x1 ;  /* 0x000000040e007211 */ /* 0x000fce00078208ff */
[----:B------:R-:W1:Y:S01]  /*0300*/  LDC.64 R6, c[0x0][0x220] ;  /* 0x00008800ff067b82 */ /* 0x000e620000000a00 */
[----:B------:R-:W-:Y:S01]  /*0310*/  LEA.HI.X R17, R14, R17, R16, 0x1, P1 ;  /* 0x000000110e117211 */ /* 0x000fe200008f0c10 */
[----:B------:R-:W-:-:S03]  /*0320*/  IMAD.SHL.U32 R16, R0, 0x4, RZ ;  /* 0x0000000400107824 */ /* 0x000fc600078e00ff */
[----:B------:R-:W-:Y:S02]  /*0330*/  SHF.L.U64.HI R17, R0, 0x2, R17 ;  /* 0x0000000200117819 */ /* 0x000fe40000010211 */
[----:B------:R-:W-:Y:S01]  /*0340*/  IADD3 R20, P1, R16, UR6, RZ ;  /* 0x0000000610147c10 */ /* 0x000fe2000ff3e0ff */
[----:B------:R-:W-:-:S03]  /*0350*/  IMAD.MOV.U32 R0, RZ, RZ, RZ ;  /* 0x000000ffff007224 */ /* 0x000fc600078e00ff */
[----:B------:R-:W-:Y:S01]  /*0360*/  IADD3.X R21, R17, UR7, RZ, P1, !PT ;  /* 0x0000000711157c10 */ /* 0x000fe20008ffe4ff */
[----:B------:R-:W-:Y:S01]  /*0370*/  ULDC.64 UR6, c[0x0][0x240] ;  /* 0x0000900000067ab9 */ /* 0x000fe20000000a00 */
[----:B------:R-:W-:Y:S01]  /*0380*/  IMAD.WIDE R18, R15, 0x4, R8 ;  /* 0x000000040f127825 */ /* 0x000fe200078e0208 */
[----:B------:R-:W-:Y:S02]  /*0390*/  CS2R R8, SRZ ;  /* 0x0000000000087805 */ /* 0x000fe4000001ff00 */
[----:B------:R-:W-:Y:S01]  /*03a0*/  IADD3 R14, P1, R16, UR6, RZ ;  /* 0x00000006100e7c10 */ /* 0x000fe2000ff3e0ff */
[----:B------:R2:W3:Y:S01]  /*03b0*/  @!P0 LDG.E.EL R0, desc[UR4][R12.64] ;  /* 0x000000040c008981 */ /* 0x0004e2000c2e1900 */
[----:B------:R-:W-:Y:S02]  /*03c0*/  IADD3 R16, P2, R16, UR8, RZ ;  /* 0x0000000810107c10 */ /* 0x000fe4000ff5e0ff */
[----:B------:R-:W-:Y:S01]  /*03d0*/  IADD3.X R15, R17, UR7, RZ, P1, !PT ;  /* 0x00000007110f7c10 */ /* 0x000fe20008ffe4ff */
[----:B------:R4:W5:Y:S01]  /*03e0*/  @!P0 LDG.E.EL R9, desc[UR4][R10.64] ;  /* 0x000000040a098981 */ /* 0x000962000c2e1900 */
[----:B0-----:R-:W-:-:S03]  /*03f0*/  IMAD.WIDE R2, R5, 0x4, R2 ;  /* 0x0000000405027825 */ /* 0x001fc600078e0202 */
[----:B------:R-:W3:Y:S01]  /*0400*/  @!P0 LDG.E.EL R8, desc[UR4][R18.64] ;  /* 0x0000000412088981 */ /* 0x000ee2000c2e1900 */
[----:B--2---:R-:W-:Y:S02]  /*0410*/  IMAD.MOV.U32 R13, RZ, RZ, RZ ;  /* 0x000000ffff0d7224 */ /* 0x004fe400078e00ff */
[----:B-1----:R-:W-:Y:S01]  /*0420*/  IMAD.WIDE R6, R5, 0x4, R6 ;  /* 0x0000000405067825 */ /* 0x002fe200078e0206 */
[----:B------:R-:W-:Y:S02]  /*0430*/  IADD3.X R17, R17, UR9, RZ, P2, !PT ;  /* 0x0000000911117c10 */ /* 0x000fe400097fe4ff */
[----:B----4-:R-:W-:Y:S01]  /*0440*/  CS2R R10, SRZ ;  /* 0x00000000000a7805 */ /* 0x010fe2000001ff00 */
[----:B------:R-:W-:Y:S01]  /*0450*/  IMAD.MOV.U32 R4, RZ, RZ, RZ ;  /* 0x000000ffff047224 */ /* 0x000fe200078e00ff */
[----:B------:R-:W3:Y:S01]  /*0460*/  @!P0 LDG.E.EL R13, desc[UR4][R14.64] ;  /* 0x000000040e0d8981 */ /* 0x000ee2000c2e1900 */
[----:B------:R-:W-:-:S03]  /*0470*/  IMAD.MOV.U32 R5, RZ, RZ, RZ ;  /* 0x000000ffff057224 */ /* 0x000fc600078e00ff */
[----:B------:R-:W2:Y:S04]  /*0480*/  @!P0 LDG.E.EL R11, desc[UR4][R16.64] ;  /* 0x00000004100b8981 */ /* 0x000ea8000c2e1900 */
[----:B------:R-:W5:Y:S04]  /*0490*/  @!P0 LDG.E.EL R4, desc[UR4][R20.64] ;  /* 0x0000000414048981 */ /* 0x000f68000c2e1900 */
[----:B------:R-:W4:Y:S04]  /*04a0*/  @!P0 LDG.E R5, desc[UR4][R2.64] ;  /* 0x0000000402058981 */ /* 0x000f28000c1e1900 */
[----:B------:R-:W4:Y:S01]  /*04b0*/  @!P0 LDG.E R10, desc[UR4][R6.64] ;  /* 0x00000004060a8981 */ /* 0x000f22000c1e1900 */
[----:B---3--:R-:W-:-:S04]  /*04c0*/  FADD R8, R13, R8 ;  /* 0x000000080d087221 */ /* 0x008fc80000000000 */
[----:B--2---:R-:W-:Y:S01]  /*04d0*/  FADD R8, R8, R11 ;  /* 0x0000000b08087221 */ /* 0x004fe20000000000 */
[----:B-----5:R-:W-:Y:S01]  /*04e0*/  FADD R9, R4, R9 ;  /* 0x0000000904097221 */ /* 0x020fe20000000000 */
[----:B----4-:R-:W-:-:S03]  /*04f0*/  FADD R5, R0, R5 ;  /* 0x0000000500057221 */ /* 0x010fc60000000000 */
[----:B------:R-:W-:Y:S01]  /*0500*/  FADD R8, R9, R8 ;  /* 0x0000000809087221 */ /* 0x000fe20000000000 */
[----:B------:R-:W-:-:S04]  /*0510*/  FADD R5, R5, R10 ;  /* 0x0000000a05057221 */ /* 0x000fc80000000000 */
[----:B------:R-:W-:Y:S01]  /*0520*/  FADD R5, R5, R8 ;  /* 0x0000000805057221 */ /* 0x000fe20000000000 */
[----:B------:R-:W-:Y:S06]  /*0530*/  @P0 EXIT ;  /* 0x000000000000094d */ /* 0x000fec0003800000 */
[----:B------:R-:W-:Y:S01]  /*0540*/  STG.E desc[UR4][R2.64], R5 ;  /* 0x0000000502007986 */ /* 0x000fe2000c101904 */
[----:B------:R-:W-:Y:S05]  /*0550*/  EXIT ;  /* 0x000000000000794d */ /* 0x000fea0003800000 */
.L_x_0:
[----:B------:R-:W-:-:S00]  /*0560*/  BRA `(.L_x_0) ;  /* 0xfffffffc00fc7947 */ /* 0x000fc0000383ffff */
[----:B------:R-:W-:-:S00]  /*0570*/  NOP ;  /* 0x0000000000007918 */ /* 0x000fc00000000000 */
        /* <DEDUP_REMOVED lines=8> */
.L_x_1:


//--------------------- .nv.constant0.triton_poi_fused__unsafe_index_add_convolution_7 --------------------------
	.section	.nv.constant0.triton_poi_fused__unsafe_index_add_convolution_7,"a",@progbits
	.sectionflags	@""
	.align	4
.nv.constant0.triton_poi_fused__unsafe_index_add_convolution_7:
	.zero		604
